//
// Generated by NVIDIA NVVM Compiler
//
// Compiler Build ID: CL-36424714
// Cuda compilation tools, release 13.0, V13.0.88
// Based on NVVM 20.0.0
//

.version 9.0
.target sm_100
.address_size 64

	// .globl	_Z24kernel_global_min_atomicPKimPi
.extern .shared .align 16 .b8 sdata[];

.visible .entry _Z24kernel_global_min_atomicPKimPi(
	.param .u64 .ptr .align 1 _Z24kernel_global_min_atomicPKimPi_param_0,
	.param .u64 _Z24kernel_global_min_atomicPKimPi_param_1,
	.param .u64 .ptr .align 1 _Z24kernel_global_min_atomicPKimPi_param_2
)
{
	.reg .pred 	%p<2>;
	.reg .b32 	%r<7>;
	.reg .b64 	%rd<9>;

	ld.param.u64 	%rd2, [_Z24kernel_global_min_atomicPKimPi_param_0];
	ld.param.u64 	%rd4, [_Z24kernel_global_min_atomicPKimPi_param_1];
	ld.param.u64 	%rd3, [_Z24kernel_global_min_atomicPKimPi_param_2];
	mov.u32 	%r1, %ctaid.x;
	mov.u32 	%r2, %ntid.x;
	mov.u32 	%r3, %tid.x;
	mad.lo.s32 	%r4, %r1, %r2, %r3;
	cvt.u64.u32 	%rd1, %r4;
	setp.le.u64 	%p1, %rd4, %rd1;
	@%p1 bra 	$L__BB0_2;
	cvta.to.global.u64 	%rd5, %rd2;
	cvta.to.global.u64 	%rd6, %rd3;
	shl.b64 	%rd7, %rd1, 2;
	add.s64 	%rd8, %rd5, %rd7;
	ld.global.u32 	%r5, [%rd8];
	atom.global.min.s32 	%r6, [%rd6], %r5;
$L__BB0_2:
	ret;

}
	// .globl	_Z23kernel_block_reduce_minILj1024EEvPKimPi
.visible .entry _Z23kernel_block_reduce_minILj1024EEvPKimPi(
	.param .u64 .ptr .align 1 _Z23kernel_block_reduce_minILj1024EEvPKimPi_param_0,
	.param .u64 _Z23kernel_block_reduce_minILj1024EEvPKimPi_param_1,
	.param .u64 .ptr .align 1 _Z23kernel_block_reduce_minILj1024EEvPKimPi_param_2
)
{
	.reg .pred 	%p<19>;
	.reg .b32 	%r<38>;
	.reg .b64 	%rd<12>;

	ld.param.u64 	%rd4, [_Z23kernel_block_reduce_minILj1024EEvPKimPi_param_0];
	ld.param.u64 	%rd2, [_Z23kernel_block_reduce_minILj1024EEvPKimPi_param_1];
	ld.param.u64 	%rd3, [_Z23kernel_block_reduce_minILj1024EEvPKimPi_param_2];
	cvta.to.global.u64 	%rd5, %rd4;
	mov.u32 	%r1, %tid.x;
	mov.u32 	%r2, %ctaid.x;
	shl.b32 	%r20, %r2, 11;
	or.b32  	%r3, %r20, %r1;
	cvt.u64.u32 	%rd6, %r3;
	setp.le.u64 	%p1, %rd2, %rd6;
	mul.wide.u32 	%rd7, %r3, 4;
	add.s64 	%rd1, %rd5, %rd7;
	mov.b32 	%r37, 2147483647;
	@%p1 bra 	$L__BB1_2;
	ld.global.u32 	%r37, [%rd1];
$L__BB1_2:
	add.s32 	%r21, %r3, 1024;
	cvt.u64.u32 	%rd8, %r21;
	setp.le.u64 	%p2, %rd2, %rd8;
	@%p2 bra 	$L__BB1_4;
	ld.global.u32 	%r22, [%rd1+4096];
	min.s32 	%r37, %r22, %r37;
$L__BB1_4:
	shl.b32 	%r23, %r1, 2;
	mov.u32 	%r24, sdata;
	add.s32 	%r8, %r24, %r23;
	st.shared.u32 	[%r8], %r37;
	bar.sync 	0;
	setp.gt.u32 	%p3, %r1, 511;
	@%p3 bra 	$L__BB1_7;
	ld.shared.u32 	%r9, [%r8+2048];
	ld.shared.u32 	%r25, [%r8];
	setp.ge.s32 	%p4, %r9, %r25;
	@%p4 bra 	$L__BB1_7;
	st.shared.u32 	[%r8], %r9;
$L__BB1_7:
	bar.sync 	0;
	setp.gt.u32 	%p5, %r1, 255;
	@%p5 bra 	$L__BB1_10;
	ld.shared.u32 	%r10, [%r8+1024];
	ld.shared.u32 	%r26, [%r8];
	setp.ge.s32 	%p6, %r10, %r26;
	@%p6 bra 	$L__BB1_10;
	st.shared.u32 	[%r8], %r10;
$L__BB1_10:
	bar.sync 	0;
	setp.gt.u32 	%p7, %r1, 127;
	@%p7 bra 	$L__BB1_13;
	ld.shared.u32 	%r11, [%r8+512];
	ld.shared.u32 	%r27, [%r8];
	setp.ge.s32 	%p8, %r11, %r27;
	@%p8 bra 	$L__BB1_13;
	st.shared.u32 	[%r8], %r11;
$L__BB1_13:
	bar.sync 	0;
	setp.gt.u32 	%p9, %r1, 63;
	@%p9 bra 	$L__BB1_16;
	ld.shared.u32 	%r12, [%r8+256];
	ld.shared.u32 	%r28, [%r8];
	setp.ge.s32 	%p10, %r12, %r28;
	@%p10 bra 	$L__BB1_16;
	st.shared.u32 	[%r8], %r12;
$L__BB1_16:
	bar.sync 	0;
	setp.gt.u32 	%p11, %r1, 31;
	@%p11 bra 	$L__BB1_31;
	ld.volatile.shared.u32 	%r13, [%r8+128];
	ld.volatile.shared.u32 	%r29, [%r8];
	setp.ge.s32 	%p12, %r13, %r29;
	@%p12 bra 	$L__BB1_19;
	st.volatile.shared.u32 	[%r8], %r13;
$L__BB1_19:
	ld.volatile.shared.u32 	%r14, [%r8+64];
	ld.volatile.shared.u32 	%r30, [%r8];
	setp.ge.s32 	%p13, %r14, %r30;
	@%p13 bra 	$L__BB1_21;
	st.volatile.shared.u32 	[%r8], %r14;
$L__BB1_21:
	ld.volatile.shared.u32 	%r15, [%r8+32];
	ld.volatile.shared.u32 	%r31, [%r8];
	setp.ge.s32 	%p14, %r15, %r31;
	@%p14 bra 	$L__BB1_23;
	st.volatile.shared.u32 	[%r8], %r15;
$L__BB1_23:
	ld.volatile.shared.u32 	%r16, [%r8+16];
	ld.volatile.shared.u32 	%r32, [%r8];
	setp.ge.s32 	%p15, %r16, %r32;
	@%p15 bra 	$L__BB1_25;
	st.volatile.shared.u32 	[%r8], %r16;
$L__BB1_25:
	ld.volatile.shared.u32 	%r17, [%r8+8];
	ld.volatile.shared.u32 	%r33, [%r8];
	setp.ge.s32 	%p16, %r17, %r33;
	@%p16 bra 	$L__BB1_27;
	st.volatile.shared.u32 	[%r8], %r17;
$L__BB1_27:
	ld.volatile.shared.u32 	%r18, [%r8+4];
	ld.volatile.shared.u32 	%r34, [%r8];
	setp.ge.s32 	%p17, %r18, %r34;
	@%p17 bra 	$L__BB1_29;
	st.volatile.shared.u32 	[%r8], %r18;
$L__BB1_29:
	setp.ne.s32 	%p18, %r1, 0;
	@%p18 bra 	$L__BB1_31;
	ld.shared.u32 	%r35, [sdata];
	cvta.to.global.u64 	%rd9, %rd3;
	mul.wide.u32 	%rd10, %r2, 4;
	add.s64 	%rd11, %rd9, %rd10;
	st.global.u32 	[%rd11], %r35;
$L__BB1_31:
	ret;

}


// ===== COMPILED SASS (sm_100) =====

	.target	sm_100

	.elftype	@"ET_EXEC"


//--------------------- .note.nv.tkinfo           --------------------------
	.section	.note.nv.tkinfo,"",@"SHT_NOTE"
	.sectionflags	@"SHF_NOTE_NV_TKINFO"
	.tkinfo
        /*0018*/ 	.word	0x00000002
        /*0030*/ 	.string	""
        /*0030*/ 	.string	"ptxas"
        /*0030*/ 	.string	"Cuda compilation tools, release 13.0, V13.0.88"
        /*0030*/ 	.string	"Build cuda_13.0.r13.0/compiler.36424714_0"
        /*0030*/ 	.string	"-arch sm_100 -m 64 "



//--------------------- .note.nv.cuinfo           --------------------------
	.section	.note.nv.cuinfo,"",@"SHT_NOTE"
	.sectionflags	@"SHF_NOTE_NV_CUINFO"
        /*0018*/ 	.short	0x0002
        /*001a*/ 	.short	0x0064
        /*001c*/ 	.short	0x0082
	.zero		2


//--------------------- .nv.info                  --------------------------
	.section	.nv.info,"",@"SHT_CUDA_INFO"
	.align	4


	//----- nvinfo : EIATTR_REGCOUNT
	.align		4
        /*0000*/ 	.byte	0x04, 0x2f
        /*0002*/ 	.short	(.L_1 - .L_0)
	.align		4
.L_0:
        /*0004*/ 	.word	index@(_Z24kernel_global_min_atomicPKimPi)
        /*0008*/ 	.word	0x0000000a


	//----- nvinfo : EIATTR_FRAME_SIZE
	.align		4
.L_1:
        /*000c*/ 	.byte	0x04, 0x11
        /*000e*/ 	.short	(.L_3 - .L_2)
	.align		4
.L_2:
        /*0010*/ 	.word	index@(_Z24kernel_global_min_atomicPKimPi)
        /*0014*/ 	.word	0x00000000


	//----- nvinfo : EIATTR_REGCOUNT
	.align		4
.L_3:
        /*0018*/ 	.byte	0x04, 0x2f
        /*001a*/ 	.short	(.L_5 - .L_4)
	.align		4
.L_4:
        /*001c*/ 	.word	index@(_Z23kernel_block_reduce_minILj1024EEvPKimPi)
        /*0020*/ 	.word	0x0000000c


	//----- nvinfo : EIATTR_FRAME_SIZE
	.align		4
.L_5:
        /*0024*/ 	.byte	0x04, 0x11
        /*0026*/ 	.short	(.L_7 - .L_6)
	.align		4
.L_6:
        /*0028*/ 	.word	index@(_Z23kernel_block_reduce_minILj1024EEvPKimPi)
        /*002c*/ 	.word	0x00000000


	//----- nvinfo : EIATTR_MIN_STACK_SIZE
	.align		4
.L_7:
        /*0030*/ 	.byte	0x04, 0x12
        /*0032*/ 	.short	(.L_9 - .L_8)
	.align		4
.L_8:
        /*0034*/ 	.word	index@(_Z23kernel_block_reduce_minILj1024EEvPKimPi)
        /*0038*/ 	.word	0x00000000


	//----- nvinfo : EIATTR_MIN_STACK_SIZE
	.align		4
.L_9:
        /*003c*/ 	.byte	0x04, 0x12
        /*003e*/ 	.short	(.L_11 - .L_10)
	.align		4
.L_10:
        /*0040*/ 	.word	index@(_Z24kernel_global_min_atomicPKimPi)
        /*0044*/ 	.word	0x00000000
.L_11:


//--------------------- .nv.compat                --------------------------
	.section	.nv.compat,"",@"SHT_CUDA_COMPAT_INFO"
	.align	4
        /*0000*/ 	.byte	0x02, 0x09, 0x00, 0x00, 0x02, 0x02, 0x01, 0x00, 0x02, 0x05, 0x05, 0x00, 0x03, 0x07, 0x01, 0x01
        /*0010*/ 	.byte	0x02, 0x03, 0x00, 0x00, 0x02, 0x06, 0x01, 0x00, 0x04, 0x0b, 0x08, 0x00, 0x09, 0x00, 0x00, 0x00
        /*0020*/ 	.byte	0x00, 0x00, 0x00, 0x00


//--------------------- .nv.info._Z23kernel_block_reduce_minILj1024EEvPKimPi --------------------------
	.section	.nv.info._Z23kernel_block_reduce_minILj1024EEvPKimPi,"",@"SHT_CUDA_INFO"
	.sectionflags	@""
	.align	4


	//----- nvinfo : EIATTR_CUDA_API_VERSION
	.align		4
        /*0000*/ 	.byte	0x04, 0x37
        /*0002*/ 	.short	(.L_13 - .L_12)
.L_12:
        /*0004*/ 	.word	0x00000082


	//----- nvinfo : EIATTR_KPARAM_INFO
	.align		4
.L_13:
        /*0008*/ 	.byte	0x04, 0x17
        /*000a*/ 	.short	(.L_15 - .L_14)
.L_14:
        /*000c*/ 	.word	0x00000000
        /*0010*/ 	.short	0x0002
        /*0012*/ 	.short	0x0010
        /*0014*/ 	.byte	0x00, 0xf5, 0x21, 0x00


	//----- nvinfo : EIATTR_KPARAM_INFO
	.align		4
.L_15:
        /*0018*/ 	.byte	0x04, 0x17
        /*001a*/ 	.short	(.L_17 - .L_16)
.L_16:
        /*001c*/ 	.word	0x00000000
        /*0020*/ 	.short	0x0001
        /*0022*/ 	.short	0x0008
        /*0024*/ 	.byte	0x00, 0xf0, 0x21, 0x00


	//----- nvinfo : EIATTR_KPARAM_INFO
	.align		4
.L_17:
        /*0028*/ 	.byte	0x04, 0x17
        /*002a*/ 	.short	(.L_19 - .L_18)
.L_18:
        /*002c*/ 	.word	0x00000000
        /*0030*/ 	.short	0x0000
        /*0032*/ 	.short	0x0000
        /*0034*/ 	.byte	0x00, 0xf5, 0x21, 0x00


	//----- nvinfo : EIATTR_SPARSE_MMA_MASK
	.align		4
.L_19:
        /*0038*/ 	.byte	0x03, 0x50
        /*003a*/ 	.short	0x0000


	//----- nvinfo : EIATTR_MAXREG_COUNT
	.align		4
        /*003c*/ 	.byte	0x03, 0x1b
        /*003e*/ 	.short	0x00ff


	//----- nvinfo : EIATTR_NUM_BARRIERS
	.align		4
        /*0040*/ 	.byte	0x02, 0x4c
        /*0042*/ 	.byte	0x01
	.zero		1


	//----- nvinfo : EIATTR_MERCURY_ISA_VERSION
	.align		4
        /*0044*/ 	.byte	0x03, 0x5f
        /*0046*/ 	.short	0x0101


	//----- nvinfo : EIATTR_VRC_CTA_INIT_COUNT
	.align		4
        /*0048*/ 	.byte	0x02, 0x4a
	.zero		1
	.zero		1


	//----- nvinfo : EIATTR_EXIT_INSTR_OFFSETS
	.align		4
        /*004c*/ 	.byte	0x04, 0x1c
        /*004e*/ 	.short	(.L_21 - .L_20)


	//   ....[0]....
.L_20:
        /*0050*/ 	.word	0x000003d0


	//   ....[1]....
        /*0054*/ 	.word	0x00000570


	//   ....[2]....
        /*0058*/ 	.word	0x000005c0


	//----- nvinfo : EIATTR_CRS_STACK_SIZE
	.align		4
.L_21:
        /*005c*/ 	.byte	0x04, 0x1e
        /*005e*/ 	.short	(.L_23 - .L_22)
.L_22:
        /*0060*/ 	.word	0x00000000


	//----- nvinfo : EIATTR_CBANK_PARAM_SIZE
	.align		4
.L_23:
        /*0064*/ 	.byte	0x03, 0x19
        /*0066*/ 	.short	0x0018


	//----- nvinfo : EIATTR_PARAM_CBANK
	.align		4
        /*0068*/ 	.byte	0x04, 0x0a
        /*006a*/ 	.short	(.L_25 - .L_24)
	.align		4
.L_24:
        /*006c*/ 	.word	index@(.nv.constant0._Z23kernel_block_reduce_minILj1024EEvPKimPi)
        /*0070*/ 	.short	0x0380
        /*0072*/ 	.short	0x0018


	//----- nvinfo : EIATTR_SW_WAR
	.align		4
.L_25:
        /*0074*/ 	.byte	0x04, 0x36
        /*0076*/ 	.short	(.L_27 - .L_26)
.L_26:
        /*0078*/ 	.word	0x00000008
.L_27:


//--------------------- .nv.info._Z24kernel_global_min_atomicPKimPi --------------------------
	.section	.nv.info._Z24kernel_global_min_atomicPKimPi,"",@"SHT_CUDA_INFO"
	.sectionflags	@""
	.align	4


	//----- nvinfo : EIATTR_CUDA_API_VERSION
	.align		4
        /*0000*/ 	.byte	0x04, 0x37
        /*0002*/ 	.short	(.L_29 - .L_28)
.L_28:
        /*0004*/ 	.word	0x00000082


	//----- nvinfo : EIATTR_KPARAM_INFO
	.align		4
.L_29:
        /*0008*/ 	.byte	0x04, 0x17
        /*000a*/ 	.short	(.L_31 - .L_30)
.L_30:
        /*000c*/ 	.word	0x00000000
        /*0010*/ 	.short	0x0002
        /*0012*/ 	.short	0x0010
        /*0014*/ 	.byte	0x00, 0xf5, 0x21, 0x00


	//----- nvinfo : EIATTR_KPARAM_INFO
	.align		4
.L_31:
        /*0018*/ 	.byte	0x04, 0x17
        /*001a*/ 	.short	(.L_33 - .L_32)
.L_32:
        /*001c*/ 	.word	0x00000000
        /*0020*/ 	.short	0x0001
        /*0022*/ 	.short	0x0008
        /*0024*/ 	.byte	0x00, 0xf0, 0x21, 0x00


	//----- nvinfo : EIATTR_KPARAM_INFO
	.align		4
.L_33:
        /*0028*/ 	.byte	0x04, 0x17
        /*002a*/ 	.short	(.L_35 - .L_34)
.L_34:
        /*002c*/ 	.word	0x00000000
        /*0030*/ 	.short	0x0000
        /*0032*/ 	.short	0x0000
        /*0034*/ 	.byte	0x00, 0xf5, 0x21, 0x00


	//----- nvinfo : EIATTR_SPARSE_MMA_MASK
	.align		4
.L_35:
        /*0038*/ 	.byte	0x03, 0x50
        /*003a*/ 	.short	0x0000


	//----- nvinfo : EIATTR_MAXREG_COUNT
	.align		4
        /*003c*/ 	.byte	0x03, 0x1b
        /*003e*/ 	.short	0x00ff


	//----- nvinfo : EIATTR_MERCURY_ISA_VERSION
	.align		4
        /*0040*/ 	.byte	0x03, 0x5f
        /*0042*/ 	.short	0x0101


	//----- nvinfo : EIATTR_INT_WARP_WIDE_INSTR_OFFSETS
	.align		4
        /*0044*/ 	.byte	0x04, 0x31
        /*0046*/ 	.short	(.L_37 - .L_36)


	//   ....[0]....
.L_36:
        /*0048*/ 	.word	0x000000f0


	//   ....[1]....
        /*004c*/ 	.word	0x00000130


	//----- nvinfo : EIATTR_VRC_CTA_INIT_COUNT
	.align		4
.L_37:
        /*0050*/ 	.byte	0x02, 0x4a
	.zero		1
	.zero		1


	//----- nvinfo : EIATTR_EXIT_INSTR_OFFSETS
	.align		4
        /*0054*/ 	.byte	0x04, 0x1c
        /*0056*/ 	.short	(.L_39 - .L_38)


	//   ....[0]....
.L_38:
        /*0058*/ 	.word	0x00000080


	//   ....[1]....
        /*005c*/ 	.word	0x00000160


	//----- nvinfo : EIATTR_CBANK_PARAM_SIZE
	.align		4
.L_39:
        /*0060*/ 	.byte	0x03, 0x19
        /*0062*/ 	.short	0x0018


	//----- nvinfo : EIATTR_PARAM_CBANK
	.align		4
        /*0064*/ 	.byte	0x04, 0x0a
        /*0066*/ 	.short	(.L_41 - .L_40)
	.align		4
.L_40:
        /*0068*/ 	.word	index@(.nv.constant0._Z24kernel_global_min_atomicPKimPi)
        /*006c*/ 	.short	0x0380
        /*006e*/ 	.short	0x0018


	//----- nvinfo : EIATTR_SW_WAR
	.align		4
.L_41:
        /*0070*/ 	.byte	0x04, 0x36
        /*0072*/ 	.short	(.L_43 - .L_42)
.L_42:
        /*0074*/ 	.word	0x00000008
.L_43:


//--------------------- .nv.callgraph             --------------------------
	.section	.nv.callgraph,"",@"SHT_CUDA_CALLGRAPH"
	.align	4
	.sectionentsize	8
	.align		4
        /*0000*/ 	.word	0x00000000
	.align		4
        /*0004*/ 	.word	0xffffffff
	.align		4
        /*0008*/ 	.word	0x00000000
	.align		4
        /*000c*/ 	.word	0xfffffffe
	.align		4
        /*0010*/ 	.word	0x00000000
	.align		4
        /*0014*/ 	.word	0xfffffffd
	.align		4
        /*0018*/ 	.word	0x00000000
	.align		4
        /*001c*/ 	.word	0xfffffffc


//--------------------- .text._Z23kernel_block_reduce_minILj1024EEvPKimPi --------------------------
	.section	.text._Z23kernel_block_reduce_minILj1024EEvPKimPi,"ax",@progbits
	.align	128
        .global         _Z23kernel_block_reduce_minILj1024EEvPKimPi
        .type           _Z23kernel_block_reduce_minILj1024EEvPKimPi,@function
        .size           _Z23kernel_block_reduce_minILj1024EEvPKimPi,(.L_x_10 - _Z23kernel_block_reduce_minILj1024EEvPKimPi)
        .other          _Z23kernel_block_reduce_minILj1024EEvPKimPi,@"STO_CUDA_ENTRY STV_DEFAULT"
_Z23kernel_block_reduce_minILj1024EEvPKimPi:
.text._Z23kernel_block_reduce_minILj1024EEvPKimPi:
[----:B------:R-:W-:Y:S01]  /*0000*/  LDC R1, c[0x0][0x37c] ;  /* 0x0000df00ff017b82 */ /* 0x000fe20000000800 */
[----:B------:R-:W0:Y:S01]  /*0010*/  S2R R0, SR_CTAID.X ;  /* 0x0000000000007919 */ /* 0x000e220000002500 */
[----:B------:R-:W1:Y:S06]  /*0020*/  LDCU.64 UR4, c[0x0][0x388] ;  /* 0x00007100ff0477ac */ /* 0x000e6c0008000a00 */
[----:B------:R-:W2:Y:S01]  /*0030*/  LDC.64 R4, c[0x0][0x380] ;  /* 0x0000e000ff047b82 */ /* 0x000ea20000000a00 */
[----:B------:R-:W3:Y:S01]  /*0040*/  S2R R2, SR_TID.X ;  /* 0x0000000000027919 */ /* 0x000ee20000002100 */
[----:B------:R-:W4:Y:S01]  /*0050*/  LDCU.64 UR6, c[0x0][0x358] ;  /* 0x00006b00ff0677ac */ /* 0x000f220008000a00 */
[----:B0-----:R-:W-:-:S05]  /*0060*/  IMAD.SHL.U32 R3, R0, 0x800, RZ ;  /* 0x0000080000037824 */ /* 0x001fca00078e00ff */
[----:B---3--:R-:W-:-:S04]  /*0070*/  LOP3.LUT R3, R3, R2, RZ, 0xfc, !PT ;  /* 0x0000000203037212 */ /* 0x008fc800078efcff */
[C---:B-1----:R-:W-:Y:S01]  /*0080*/  ISETP.GE.U32.AND P0, PT, R3.reuse, UR4, PT ;  /* 0x0000000403007c0c */ /* 0x042fe2000bf06070 */
[C---:B------:R-:W-:Y:S02]  /*0090*/  VIADD R6, R3.reuse, 0x400 ;  /* 0x0000040003067836 */ /* 0x040fe40000000000 */
[----:B--2---:R-:W-:Y:S01]  /*00a0*/  IMAD.WIDE.U32 R4, R3, 0x4, R4 ;  /* 0x0000000403047825 */ /* 0x004fe200078e0004 */
[----:B------:R-:W-:Y:S02]  /*00b0*/  ISETP.GE.U32.AND.EX P0, PT, RZ, UR5, PT, P0 ;  /* 0x00000005ff007c0c */ /* 0x000fe4000bf06100 */
[----:B------:R-:W-:Y:S01]  /*00c0*/  ISETP.GE.U32.AND P1, PT, R6, UR4, PT ;  /* 0x0000000406007c0c */ /* 0x000fe2000bf26070 */
[----:B------:R-:W-:-:S03]  /*00d0*/  IMAD.MOV.U32 R3, RZ, RZ, 0x7fffffff ;  /* 0x7fffffffff037424 */ /* 0x000fc600078e00ff */
[----:B------:R-:W-:-:S07]  /*00e0*/  ISETP.GE.U32.AND.EX P1, PT, RZ, UR5, PT, P1 ;  /* 0x00000005ff007c0c */ /* 0x000fce000bf26110 */
[----:B----4-:R-:W2:Y:S06]  /*00f0*/  @!P0 LDG.E R3, desc[UR6][R4.64] ;  /* 0x0000000604038981 */ /* 0x010eac000c1e1900 */
[----:B------:R-:W2:Y:S01]  /*0100*/  @!P1 LDG.E R6, desc[UR6][R4.64+0x1000] ;  /* 0x0010000604069981 */ /* 0x000ea2000c1e1900 */
[----:B------:R-:W0:Y:S01]  /*0110*/  S2UR UR5, SR_CgaCtaId ;  /* 0x00000000000579c3 */ /* 0x000e220000008800 */
[----:B------:R-:W-:Y:S01]  /*0120*/  UMOV UR4, 0x400 ;  /* 0x0000040000047882 */ /* 0x000fe20000000000 */
[C---:B------:R-:W-:Y:S01]  /*0130*/  ISETP.GT.U32.AND P0, PT, R2.reuse, 0x1ff, PT ;  /* 0x000001ff0200780c */ /* 0x040fe20003f04070 */
[----:B------:R-:W-:Y:S01]  /*0140*/  BSSY.RECONVERGENT B0, `(.L_x_0) ;  /* 0x000000f000007945 */ /* 0x000fe20003800200 */
[----:B------:R-:W-:-:S02]  /*0150*/  ISETP.GT.U32.AND P2, PT, R2, 0x7f, PT ;  /* 0x0000007f0200780c */ /* 0x000fc40003f44070 */
[C---:B------:R-:W-:Y:S02]  /*0160*/  ISETP.GT.U32.AND P3, PT, R2.reuse, 0x3f, PT ;  /* 0x0000003f0200780c */ /* 0x040fe40003f64070 */
[----:B------:R-:W-:Y:S01]  /*0170*/  ISETP.GT.U32.AND P4, PT, R2, 0x1f, PT ;  /* 0x0000001f0200780c */ /* 0x000fe20003f84070 */
[----:B0-----:R-:W-:Y:S01]  /*0180*/  ULEA UR4, UR5, UR4, 0x18 ;  /* 0x0000000405047291 */ /* 0x001fe2000f8ec0ff */
[----:B--2---:R-:W-:-:S05]  /*0190*/  @!P1 VIMNMX R3, PT, PT, R3, R6, PT ;  /* 0x0000000603039248 */ /* 0x004fca0003fe0100 */
[C---:B------:R-:W-:Y:S02]  /*01a0*/  LEA R6, R2.reuse, UR4, 0x2 ;  /* 0x0000000402067c11 */ /* 0x040fe4000f8e10ff */
[----:B------:R-:W-:-:S03]  /*01b0*/  ISETP.GT.U32.AND P1, PT, R2, 0xff, PT ;  /* 0x000000ff0200780c */ /* 0x000fc60003f24070 */
[----:B------:R0:W-:Y:S01]  /*01c0*/  STS [R6], R3 ;  /* 0x0000000306007388 */ /* 0x0001e20000000800 */
[----:B------:R-:W-:Y:S06]  /*01d0*/  BAR.SYNC.DEFER_BLOCKING 0x0 ;  /* 0x0000000000007b1d */ /* 0x000fec0000010000 */
[----:B------:R-:W-:Y:S05]  /*01e0*/  @P0 BRA `(.L_x_1) ;  /* 0x0000000000100947 */ /* 0x000fea0003800000 */
[----:B0-----:R-:W-:Y:S04]  /*01f0*/  LDS R3, [R6+0x800] ;  /* 0x0008000006037984 */ /* 0x001fe80000000800 */
[----:B------:R-:W0:Y:S02]  /*0200*/  LDS R4, [R6] ;  /* 0x0000000006047984 */ /* 0x000e240000000800 */
[----:B0-----:R-:W-:-:S13]  /*0210*/  ISETP.GE.AND P0, PT, R3, R4, PT ;  /* 0x000000040300720c */ /* 0x001fda0003f06270 */
[----:B------:R1:W-:Y:S02]  /*0220*/  @!P0 STS [R6], R3 ;  /* 0x0000000306008388 */ /* 0x0003e40000000800 */
.L_x_1:
[----:B------:R-:W-:Y:S05]  /*0230*/  BSYNC.RECONVERGENT B0 ;  /* 0x0000000000007941 */ /* 0x000fea0003800200 */
.L_x_0:
[----:B------:R-:W-:Y:S06]  /*0240*/  BAR.SYNC.DEFER_BLOCKING 0x0 ;  /* 0x0000000000007b1d */ /* 0x000fec0000010000 */
[----:B------:R-:W-:Y:S04]  /*0250*/  BSSY.RECONVERGENT B0, `(.L_x_2) ;  /* 0x0000006000007945 */ /* 0x000fe80003800200 */
[----:B------:R-:W-:Y:S05]  /*0260*/  @P1 BRA `(.L_x_3) ;  /* 0x0000000000101947 */ /* 0x000fea0003800000 */
[----:B01----:R-:W-:Y:S04]  /*0270*/  LDS R3, [R6+0x400] ;  /* 0x0004000006037984 */ /* 0x003fe80000000800 */
[----:B------:R-:W0:Y:S02]  /*0280*/  LDS R4, [R6] ;  /* 0x0000000006047984 */ /* 0x000e240000000800 */
[----:B0-----:R-:W-:-:S13]  /*0290*/  ISETP.GE.AND P0, PT, R3, R4, PT ;  /* 0x000000040300720c */ /* 0x001fda0003f06270 */
[----:B------:R2:W-:Y:S02]  /*02a0*/  @!P0 STS [R6], R3 ;  /* 0x0000000306008388 */ /* 0x0005e40000000800 */
.L_x_3:
[----:B------:R-:W-:Y:S05]  /*02b0*/  BSYNC.RECONVERGENT B0 ;  /* 0x0000000000007941 */ /* 0x000fea0003800200 */
.L_x_2:
[----:B------:R-:W-:Y:S06]  /*02c0*/  BAR.SYNC.DEFER_BLOCKING 0x0 ;  /* 0x0000000000007b1d */ /* 0x000fec0000010000 */
[----:B------:R-:W-:Y:S04]  /*02d0*/  BSSY.RECONVERGENT B0, `(.L_x_4) ;  /* 0x0000006000007945 */ /* 0x000fe80003800200 */
[----:B------:R-:W-:Y:S05]  /*02e0*/  @P2 BRA `(.L_x_5) ;  /* 0x0000000000102947 */ /* 0x000fea0003800000 */
[----:B012---:R-:W-:Y:S04]  /*02f0*/  LDS R3, [R6+0x200] ;  /* 0x0002000006037984 */ /* 0x007fe80000000800 */
[----:B------:R-:W0:Y:S02]  /*0300*/  LDS R4, [R6] ;  /* 0x0000000006047984 */ /* 0x000e240000000800 */
[----:B0-----:R-:W-:-:S13]  /*0310*/  ISETP.GE.AND P0, PT, R3, R4, PT ;  /* 0x000000040300720c */ /* 0x001fda0003f06270 */
[----:B------:R3:W-:Y:S02]  /*0320*/  @!P0 STS [R6], R3 ;  /* 0x0000000306008388 */ /* 0x0007e40000000800 */
.L_x_5:
[----:B------:R-:W-:Y:S05]  /*0330*/  BSYNC.RECONVERGENT B0 ;  /* 0x0000000000007941 */ /* 0x000fea0003800200 */
.L_x_4:
[----:B------:R-:W-:Y:S06]  /*0340*/  BAR.SYNC.DEFER_BLOCKING 0x0 ;  /* 0x0000000000007b1d */ /* 0x000fec0000010000 */
[----:B------:R-:W-:Y:S04]  /*0350*/  BSSY.RECONVERGENT B0, `(.L_x_6) ;  /* 0x0000006000007945 */ /* 0x000fe80003800200 */
[----:B------:R-:W-:Y:S05]  /*0360*/  @P3 BRA `(.L_x_7) ;  /* 0x0000000000103947 */ /* 0x000fea0003800000 */
[----:B0123--:R-:W-:Y:S04]  /*0370*/  LDS R3, [R6+0x100] ;  /* 0x0001000006037984 */ /* 0x00ffe80000000800 */
[----:B------:R-:W0:Y:S02]  /*0380*/  LDS R4, [R6] ;  /* 0x0000000006047984 */ /* 0x000e240000000800 */
[----:B0-----:R-:W-:-:S13]  /*0390*/  ISETP.GE.AND P0, PT, R3, R4, PT ;  /* 0x000000040300720c */ /* 0x001fda0003f06270 */
[----:B------:R4:W-:Y:S02]  /*03a0*/  @!P0 STS [R6], R3 ;  /* 0x0000000306008388 */ /* 0x0009e40000000800 */
.L_x_7:
[----:B------:R-:W-:Y:S05]  /*03b0*/  BSYNC.RECONVERGENT B0 ;  /* 0x0000000000007941 */ /* 0x000fea0003800200 */
.L_x_6:
[----:B------:R-:W-:Y:S06]  /*03c0*/  BAR.SYNC.DEFER_BLOCKING 0x0 ;  /* 0x0000000000007b1d */ /* 0x000fec0000010000 */
[----:B------:R-:W-:Y:S05]  /*03d0*/  @P4 EXIT ;  /* 0x000000000000494d */ /* 0x000fea0003800000 */
[----:B01234-:R-:W-:Y:S01]  /*03e0*/  LDS R3, [R6+0x80] ;  /* 0x0000800006037984 */ /* 0x01ffe20000000800 */
[----:B------:R-:W-:-:S03]  /*03f0*/  ISETP.NE.AND P1, PT, R2, RZ, PT ;  /* 0x000000ff0200720c */ /* 0x000fc60003f25270 */
[----:B------:R-:W0:Y:S02]  /*0400*/  LDS R4, [R6] ;  /* 0x0000000006047984 */ /* 0x000e240000000800 */
[----:B0-----:R-:W-:-:S13]  /*0410*/  ISETP.GE.AND P0, PT, R3, R4, PT ;  /* 0x000000040300720c */ /* 0x001fda0003f06270 */
[----:B------:R-:W-:Y:S04]  /*0420*/  @!P0 STS [R6], R3 ;  /* 0x0000000306008388 */ /* 0x000fe80000000800 */
[----:B------:R-:W-:Y:S04]  /*0430*/  LDS R5, [R6+0x40] ;  /* 0x0000400006057984 */ /* 0x000fe80000000800 */
        /* <DEDUP_REMOVED lines=18> */
[----:B------:R0:W-:Y:S01]  /*0560*/  @!P0 STS [R6], R5 ;  /* 0x0000000506008388 */ /* 0x0001e20000000800 */
[----:B------:R-:W-:Y:S05]  /*0570*/  @P1 EXIT ;  /* 0x000000000000194d */ /* 0x000fea0003800000 */
[----:B0-----:R-:W0:Y:S01]  /*0580*/  LDS R5, [UR4] ;  /* 0x00000004ff057984 */ /* 0x001e220008000800 */
[----:B------:R-:W1:Y:S02]  /*0590*/  LDC.64 R2, c[0x0][0x390] ;  /* 0x0000e400ff027b82 */ /* 0x000e640000000a00 */
[----:B-1----:R-:W-:-:S05]  /*05a0*/  IMAD.WIDE.U32 R2, R0, 0x4, R2 ;  /* 0x0000000400027825 */ /* 0x002fca00078e0002 */
[----:B0-----:R-:W-:Y:S01]  /*05b0*/  STG.E desc[UR6][R2.64], R5 ;  /* 0x0000000502007986 */ /* 0x001fe2000c101906 */
[----:B------:R-:W-:Y:S05]  /*05c0*/  EXIT ;  /* 0x000000000000794d */ /* 0x000fea0003800000 */
.L_x_8:
[----:B------:R-:W-:-:S00]  /*05d0*/  BRA `(.L_x_8) ;  /* 0xfffffffc00fc7947 */ /* 0x000fc0000383ffff */
[----:B------:R-:W-:-:S00]  /*05e0*/  NOP ;  /* 0x0000000000007918 */ /* 0x000fc00000000000 */
        /* <DEDUP_REMOVED lines=9> */
.L_x_10:


//--------------------- .text._Z24kernel_global_min_atomicPKimPi --------------------------
	.section	.text._Z24kernel_global_min_atomicPKimPi,"ax",@progbits
	.align	128
        .global         _Z24kernel_global_min_atomicPKimPi
        .type           _Z24kernel_global_min_atomicPKimPi,@function
        .size           _Z24kernel_global_min_atomicPKimPi,(.L_x_11 - _Z24kernel_global_min_atomicPKimPi)
        .other          _Z24kernel_global_min_atomicPKimPi,@"STO_CUDA_ENTRY STV_DEFAULT"
_Z24kernel_global_min_atomicPKimPi:
.text._Z24kernel_global_min_atomicPKimPi:
[----:B------:R-:W-:Y:S01]  /*0000*/  LDC R1, c[0x0][0x37c] ;  /* 0x0000df00ff017b82 */ /* 0x000fe20000000800 */
[----:B------:R-:W0:Y:S07]  /*0010*/  S2R R3, SR_TID.X ;  /* 0x0000000000037919 */ /* 0x000e2e0000002100 */
[----:B------:R-:W0:Y:S01]  /*0020*/  S2UR UR4, SR_CTAID.X ;  /* 0x00000000000479c3 */ /* 0x000e220000002500 */
[----:B------:R-:W1:Y:S07]  /*0030*/  LDCU.64 UR6, c[0x0][0x388] ;  /* 0x00007100ff0677ac */ /* 0x000e6e0008000a00 */
[----:B------:R-:W0:Y:S02]  /*0040*/  LDC R0, c[0x0][0x360] ;  /* 0x0000d800ff007b82 */ /* 0x000e240000000800 */
[----:B0-----:R-:W-:-:S05]  /*0050*/  IMAD R0, R0, UR4, R3 ;  /* 0x0000000400007c24 */ /* 0x001fca000f8e0203 */
[----:B-1----:R-:W-:-:S04]  /*0060*/  ISETP.GE.U32.AND P0, PT, R0, UR6, PT ;  /* 0x0000000600007c0c */ /* 0x002fc8000bf06070 */
[----:B------:R-:W-:-:S13]  /*0070*/  ISETP.GE.U32.AND.EX P0, PT, RZ, UR7, PT, P0 ;  /* 0x00000007ff007c0c */ /* 0x000fda000bf06100 */
[----:B------:R-:W-:Y:S05]  /*0080*/  @P0 EXIT ;  /* 0x000000000000094d */ /* 0x000fea0003800000 */
[----:B------:R-:W0:Y:S01]  /*0090*/  LDCU.64 UR4, c[0x0][0x380] ;  /* 0x00007000ff0477ac */ /* 0x000e220008000a00 */
[----:B------:R-:W1:Y:S01]  /*00a0*/  LDCU.64 UR6, c[0x0][0x358] ;  /* 0x00006b00ff0677ac */ /* 0x000e620008000a00 */
[----:B0-----:R-:W-:-:S04]  /*00b0*/  LEA R4, P0, R0, UR4, 0x2 ;  /* 0x0000000400047c11 */ /* 0x001fc8000f8010ff */
[----:B------:R-:W-:-:S05]  /*00c0*/  LEA.HI.X R5, R0, UR5, RZ, 0x2, P0 ;  /* 0x0000000500057c11 */ /* 0x000fca00080f14ff */
[----:B-1----:R-:W2:Y:S01]  /*00d0*/  LDG.E R4, desc[UR6][R4.64] ;  /* 0x0000000604047981 */ /* 0x002ea2000c1e1900 */
[----:B------:R-:W0:Y:S01]  /*00e0*/  LDC.64 R2, c[0x0][0x390] ;  /* 0x0000e400ff027b82 */ /* 0x000e220000000a00 */
[----:B------:R-:W-:Y:S01]  /*00f0*/  VOTEU.ANY UR4, UPT, PT ;  /* 0x0000000000047886 */ /* 0x000fe200038e0100 */
[----:B------:R-:W1:Y:S01]  /*0100*/  S2R R0, SR_LANEID ;  /* 0x0000000000007919 */ /* 0x000e620000000000 */
[----:B------:R-:W-:-:S06]  /*0110*/  UFLO.U32 UR4, UR4 ;  /* 0x00000004000472bd */ /* 0x000fcc00080e0000 */
[----:B-1----:R-:W-:Y:S02]  /*0120*/  ISETP.EQ.U32.AND P0, PT, R0, UR4, PT ;  /* 0x0000000400007c0c */ /* 0x002fe4000bf02070 */
[----:B--2---:R-:W-:-:S13]  /*0130*/  CREDUX.MIN.S32 UR5, R4 ;  /* 0x00000000040572cc */ /* 0x004fda0000008200 */
[----:B------:R-:W-:-:S05]  /*0140*/  IMAD.U32 R7, RZ, RZ, UR5 ;  /* 0x00000005ff077e24 */ /* 0x000fca000f8e00ff */
[----:B0-----:R-:W-:Y:S01]  /*0150*/  @P0 REDG.E.MIN.S32.STRONG.GPU desc[UR6][R2.64], R7 ;  /* 0x000000070200098e */ /* 0x001fe2000c92e306 */
[----:B------:R-:W-:Y:S05]  /*0160*/  EXIT ;  /* 0x000000000000794d */ /* 0x000fea0003800000 */
.L_x_9:
        /* <DEDUP_REMOVED lines=9> */
.L_x_11:


//--------------------- .nv.shared._Z23kernel_block_reduce_minILj1024EEvPKimPi --------------------------
	.section	.nv.shared._Z23kernel_block_reduce_minILj1024EEvPKimPi,"aw",@nobits
	.sectionflags	@""
	.align	16
	.zero		1024


//--------------------- .nv.shared.reserved.0     --------------------------
	.section	.nv.shared.reserved.0,"aw",@nobits
	.weak		__nv_reservedSMEM_offset_0_alias
	.size		__nv_reservedSMEM_offset_0_alias, 0, 64
	.other		__nv_reservedSMEM_offset_0_alias,@"STO_CUDA_RESERVED_SHARED STV_DEFAULT"
__nv_reservedSMEM_offset_0_alias:
	.zero		0
	.zero		64


//--------------------- .nv.shared._Z24kernel_global_min_atomicPKimPi --------------------------
	.section	.nv.shared._Z24kernel_global_min_atomicPKimPi,"aw",@nobits
	.sectionflags	@""
	.align	16
	.zero		1024


//--------------------- .nv.constant0._Z23kernel_block_reduce_minILj1024EEvPKimPi --------------------------
	.section	.nv.constant0._Z23kernel_block_reduce_minILj1024EEvPKimPi,"a",@progbits
	.sectionflags	@""
	.align	4
.nv.constant0._Z23kernel_block_reduce_minILj1024EEvPKimPi:
	.zero		920


//--------------------- .nv.constant0._Z24kernel_global_min_atomicPKimPi --------------------------
	.section	.nv.constant0._Z24kernel_global_min_atomicPKimPi,"a",@progbits
	.sectionflags	@""
	.align	4
.nv.constant0._Z24kernel_global_min_atomicPKimPi:
	.zero		920


//--------------------- SYMBOLS --------------------------

	.type		.nv.reservedSmem.offset0,@object
	.size		.nv.reservedSmem.offset0,0x4
	.type		.nv.reservedSmem.cap,@object
	.size		.nv.reservedSmem.cap,0x4
